	.headerflags	@"EF_CUDA_TEXMODE_UNIFIED EF_CUDA_64BIT_ADDRESS EF_CUDA_ACCELERATORS EF_CUDA_SM90 EF_CUDA_VIRTUAL_SM(EF_CUDA_SM90)"
	.elftype	@"ET_EXEC"


//--------------------- .nv.info                  --------------------------
	.section	.nv.info,"",@"SHT_CUDA_INFO"
	.align	4


	//----- nvinfo : EIATTR_REGCOUNT
	.align		4
        /*0000*/ 	.byte	0x04, 0x2f
        /*0002*/ 	.short	(.L_1 - .L_0)
	.align		4
.L_0:
        /*0004*/ 	.word	index@(triton_poi_fused__native_batch_norm_legit_no_training_add_mul_sigmoid_22)
        /*0008*/ 	.word	0x00000010


	//----- nvinfo : EIATTR_MIN_STACK_SIZE
	.align		4
.L_1:
        /*000c*/ 	.byte	0x04, 0x12
        /*000e*/ 	.short	(.L_3 - .L_2)
	.align		4
.L_2:
        /*0010*/ 	.word	index@(triton_poi_fused__native_batch_norm_legit_no_training_add_mul_sigmoid_22)
        /*0014*/ 	.word	0x00000000


	//----- nvinfo : EIATTR_FRAME_SIZE
	.align		4
.L_3:
        /*0018*/ 	.byte	0x04, 0x11
        /*001a*/ 	.short	(.L_5 - .L_4)
	.align		4
.L_4:
        /*001c*/ 	.word	index@(triton_poi_fused__native_batch_norm_legit_no_training_add_mul_sigmoid_22)
        /*0020*/ 	.word	0x00000000


	//----- nvinfo : EIATTR_MIN_STACK_SIZE
	.align		4
.L_5:
        /*0024*/ 	.byte	0x04, 0x12
        /*0026*/ 	.short	(.L_7 - .L_6)
	.align		4
.L_6:
        /*0028*/ 	.word	index@(triton_poi_fused__native_batch_norm_legit_no_training_add_mul_sigmoid_22)
        /*002c*/ 	.word	0x00000000
.L_7:


//--------------------- .nv.info.triton_poi_fused__native_batch_norm_legit_no_training_add_mul_sigmoid_22 --------------------------
	.section	.nv.info.triton_poi_fused__native_batch_norm_legit_no_training_add_mul_sigmoid_22,"",@"SHT_CUDA_INFO"
	.sectionflags	@""
	.align	4


	//----- nvinfo : EIATTR_CUDA_API_VERSION
	.align		4
        /*0000*/ 	.byte	0x04, 0x37
        /*0002*/ 	.short	(.L_9 - .L_8)
.L_8:
        /*0004*/ 	.word	0x0000007c


	//----- nvinfo : EIATTR_KPARAM_INFO
	.align		4
.L_9:
        /*0008*/ 	.byte	0x04, 0x17
        /*000a*/ 	.short	(.L_11 - .L_10)
.L_10:
        /*000c*/ 	.word	0x00000000
        /*0010*/ 	.short	0x0003
        /*0012*/ 	.short	0x0018
        /*0014*/ 	.byte	0x00, 0xf0, 0x11, 0x00


	//----- nvinfo : EIATTR_KPARAM_INFO
	.align		4
.L_11:
        /*0018*/ 	.byte	0x04, 0x17
        /*001a*/ 	.short	(.L_13 - .L_12)
.L_12:
        /*001c*/ 	.word	0x00000000
        /*0020*/ 	.short	0x0002
        /*0022*/ 	.short	0x0010
        /*0024*/ 	.byte	0x00, 0xf4, 0x21, 0x00


	//----- nvinfo : EIATTR_KPARAM_INFO
	.align		4
.L_13:
        /*0028*/ 	.byte	0x04, 0x17
        /*002a*/ 	.short	(.L_15 - .L_14)
.L_14:
        /*002c*/ 	.word	0x00000000
        /*0030*/ 	.short	0x0001
        /*0032*/ 	.short	0x0008
        /*0034*/ 	.byte	0x00, 0xf4, 0x21, 0x00


	//----- nvinfo : EIATTR_KPARAM_INFO
	.align		4
.L_15:
        /*0038*/ 	.byte	0x04, 0x17
        /*003a*/ 	.short	(.L_17 - .L_16)
.L_16:
        /*003c*/ 	.word	0x00000000
        /*0040*/ 	.short	0x0000
        /*0042*/ 	.short	0x0000
        /*0044*/ 	.byte	0x00, 0xf4, 0x21, 0x00


	//----- nvinfo : EIATTR_SPARSE_MMA_MASK
	.align		4
.L_17:
        /*0048*/ 	.byte	0x03, 0x50
        /*004a*/ 	.short	0x0000


	//----- nvinfo : EIATTR_MAXREG_COUNT
	.align		4
        /*004c*/ 	.byte	0x03, 0x1b
        /*004e*/ 	.short	0x00ff


	//----- nvinfo : EIATTR_EXIT_INSTR_OFFSETS
	.align		4
        /*0050*/ 	.byte	0x04, 0x1c
        /*0052*/ 	.short	(.L_19 - .L_18)


	//   ....[0]....
.L_18:
        /*0054*/ 	.word	0x000001c0


	//   ....[1]....
        /*0058*/ 	.word	0x000001e0


	//----- nvinfo : EIATTR_REQNTID
	.align		4
.L_19:
        /*005c*/ 	.byte	0x04, 0x10
        /*005e*/ 	.short	(.L_21 - .L_20)
.L_20:
        /*0060*/ 	.word	0x00000080
        /*0064*/ 	.word	0x00000001
        /*0068*/ 	.word	0x00000001


	//----- nvinfo : EIATTR_CBANK_PARAM_SIZE
	.align		4
.L_21:
        /*006c*/ 	.byte	0x03, 0x19
        /*006e*/ 	.short	0x001c


	//----- nvinfo : EIATTR_PARAM_CBANK
	.align		4
        /*0070*/ 	.byte	0x04, 0x0a
        /*0072*/ 	.short	(.L_23 - .L_22)
	.align		4
.L_22:
        /*0074*/ 	.word	index@(.nv.constant0.triton_poi_fused__native_batch_norm_legit_no_training_add_mul_sigmoid_22)
        /*0078*/ 	.short	0x0210
        /*007a*/ 	.short	0x001c


	//----- nvinfo : EIATTR_SW_WAR
	.align		4
.L_23:
        /*007c*/ 	.byte	0x04, 0x36
        /*007e*/ 	.short	(.L_25 - .L_24)
.L_24:
        /*0080*/ 	.word	0x00000008
.L_25:


//--------------------- .nv.callgraph             --------------------------
	.section	.nv.callgraph,"",@"SHT_CUDA_CALLGRAPH"
	.align	4
	.sectionentsize	8
	.align		4
        /*0000*/ 	.word	0x00000000
	.align		4
        /*0004*/ 	.word	0xffffffff
	.align		4
        /*0008*/ 	.word	0x00000000
	.align		4
        /*000c*/ 	.word	0xfffffffe
	.align		4
        /*0010*/ 	.word	0x00000000
	.align		4
        /*0014*/ 	.word	0xfffffffd
	.align		4
        /*0018*/ 	.word	0x00000000
	.align		4
        /*001c*/ 	.word	0xfffffffc


//--------------------- .text.triton_poi_fused__native_batch_norm_legit_no_training_add_mul_sigmoid_22 --------------------------
	.section	.text.triton_poi_fused__native_batch_norm_legit_no_training_add_mul_sigmoid_22,"ax",@progbits
	.align	128
        .global         triton_poi_fused__native_batch_norm_legit_no_training_add_mul_sigmoid_22
        .type           triton_poi_fused__native_batch_norm_legit_no_training_add_mul_sigmoid_22,@function
        .size           triton_poi_fused__native_batch_norm_legit_no_training_add_mul_sigmoid_22,(.L_x_1 - triton_poi_fused__native_batch_norm_legit_no_training_add_mul_sigmoid_22)
        .other          triton_poi_fused__native_batch_norm_legit_no_training_add_mul_sigmoid_22,@"STO_CUDA_ENTRY STV_DEFAULT"
triton_poi_fused__native_batch_norm_legit_no_training_add_mul_sigmoid_22:
.text.triton_poi_fused__native_batch_norm_legit_no_training_add_mul_sigmoid_22:
[----:B------:R-:W0:Y:S02]  /*0000*/  LDC R1, c[0x0][0x28] ;  /* 0x00000a00ff017b82 */ /* 0x000e240000000800 */
[----:B------:R-:W1:Y:S01]  /*0010*/  S2R R0, SR_TID.X ;  /* 0x0000000000007919 */ /* 0x000e620000002100 */
[----:B------:R-:W2:Y:S01]  /*0020*/  LDC.64 R4, c[0x0][0x218] ;  /* 0x00008600ff047b82 */ /* 0x000ea20000000a00 */
[----:B------:R-:W-:Y:S01]  /*0030*/  CS2R R12, SRZ ;  /* 0x00000000000c7805 */ /* 0x000fe2000001ff00 */
[----:B------:R-:W-:Y:S01]  /*0040*/  ULDC.64 UR4, c[0x0][0x208] ;  /* 0x0000820000047ab9 */ /* 0x000fe20000000a00 */
[----:B------:R-:W3:Y:S05]  /*0050*/  S2R R9, SR_CTAID.X ;  /* 0x0000000000097919 */ /* 0x000eea0000002500 */
[----:B------:R-:W4:Y:S08]  /*0060*/  LDC.64 R6, c[0x0][0x220] ;  /* 0x00008800ff067b82 */ /* 0x000f300000000a00 */
[----:B------:R-:W5:Y:S01]  /*0070*/  LDC.64 R2, c[0x0][0x210] ;  /* 0x00008400ff027b82 */ /* 0x000f620000000a00 */
[----:B-1----:R-:W-:Y:S01]  /*0080*/  IMAD.SHL.U32 R0, R0, 0x2, RZ ;  /* 0x0000000200007824 */ /* 0x002fe200078e00ff */
[----:B---3--:R-:W-:-:S04]  /*0090*/  SHF.R.S32.HI R8, RZ, 0x17, R9 ;  /* 0x00000017ff087819 */ /* 0x008fc80000011409 */
[----:B------:R-:W-:-:S05]  /*00a0*/  LOP3.LUT R0, R0, 0xfe, RZ, 0xc0, !PT ;  /* 0x000000fe00007812 */ /* 0x000fca00078ec0ff */
[----:B------:R-:W-:Y:S01]  /*00b0*/  IMAD R9, R9, 0x100, R0 ;  /* 0x0000010009097824 */ /* 0x000fe200078e0200 */
[----:B------:R-:W-:-:S03]  /*00c0*/  SGXT R0, R8, 0x1 ;  /* 0x000000010800781a */ /* 0x000fc60000000200 */
[C---:B----4-:R-:W-:Y:S01]  /*00d0*/  IMAD.WIDE R6, R9.reuse, 0x4, R6 ;  /* 0x0000000409067825 */ /* 0x050fe200078e0206 */
[----:B------:R-:W-:Y:S02]  /*00e0*/  LEA.HI R0, R0, R9, RZ, 0x4 ;  /* 0x0000000900007211 */ /* 0x000fe400078f20ff */
[C---:B------:R-:W-:Y:S01]  /*00f0*/  ISETP.GE.AND P0, PT, R9.reuse, 0xc00, PT ;  /* 0x00000c000900780c */ /* 0x040fe20003f06270 */
[----:B-----5:R-:W-:Y:S01]  /*0100*/  IMAD.WIDE R2, R9, 0x4, R2 ;  /* 0x0000000409027825 */ /* 0x020fe200078e0202 */
[----:B------:R-:W-:Y:S02]  /*0110*/  SHF.R.S32.HI R11, RZ, 0x4, R0 ;  /* 0x00000004ff0b7819 */ /* 0x000fe40000011400 */
[----:B------:R-:W-:Y:S01]  /*0120*/  CS2R R8, SRZ ;  /* 0x0000000000087805 */ /* 0x000fe2000001ff00 */
[----:B------:R-:W-:Y:S02]  /*0130*/  IMAD.MOV.U32 R0, RZ, RZ, RZ ;  /* 0x000000ffff007224 */ /* 0x000fe400078e00ff */
[----:B--2---:R-:W-:Y:S01]  /*0140*/  IMAD.WIDE R4, R11, 0x4, R4 ;  /* 0x000000040b047825 */ /* 0x004fe200078e0204 */
[----:B------:R-:W-:-:S05]  /*0150*/  HFMA2.MMA R11, -RZ, RZ, 0, 0 ;  /* 0x00000000ff0b7435 */ /* 0x000fca00000001ff */
[----:B------:R-:W2:Y:S04]  /*0160*/  @!P0 LDG.E.64 R12, desc[UR4][R6.64] ;  /* 0x00000004060c8981 */ /* 0x000ea8000c1e1b00 */
[----:B------:R-:W2:Y:S04]  /*0170*/  @!P0 LDG.E.64 R8, desc[UR4][R2.64] ;  /* 0x0000000402088981 */ /* 0x000ea8000c1e1b00 */
[----:B------:R-:W2:Y:S04]  /*0180*/  @!P0 LDG.E.EL R11, desc[UR4][R4.64] ;  /* 0x00000004040b8981 */ /* 0x000ea8000c2e1900 */
[----:B------:R-:W3:Y:S01]  /*0190*/  @!P0 LDG.E.EL R0, desc[UR4][R4.64] ;  /* 0x0000000404008981 */ /* 0x000ee2000c2e1900 */
[----:B--2---:R-:W-:Y:S01]  /*01a0*/  FFMA R8, R11, R8, R12 ;  /* 0x000000080b087223 */ /* 0x004fe2000000000c */
[----:B---3--:R-:W-:Y:S01]  /*01b0*/  FFMA R9, R0, R9, R13 ;  /* 0x0000000900097223 */ /* 0x008fe2000000000d */
[----:B------:R-:W-:Y:S06]  /*01c0*/  @P0 EXIT ;  /* 0x000000000000094d */ /* 0x000fec0003800000 */
[----:B------:R-:W-:Y:S01]  /*01d0*/  STG.E.64 desc[UR4][R2.64], R8 ;  /* 0x0000000802007986 */ /* 0x000fe2000c101b04 */
[----:B------:R-:W-:Y:S05]  /*01e0*/  EXIT ;  /* 0x000000000000794d */ /* 0x000fea0003800000 */
.L_x_0:
[----:B------:R-:W-:-:S00]  /*01f0*/  BRA `(.L_x_0) ;  /* 0xfffffffc00fc7947 */ /* 0x000fc0000383ffff */
[----:B------:R-:W-:-:S00]  /*0200*/  NOP ;  /* 0x0000000000007918 */ /* 0x000fc00000000000 */
[----:B------:R-:W-:-:S00]  /*0210*/  NOP ;  /* 0x0000000000007918 */ /* 0x000fc00000000000 */
[----:B------:R-:W-:-:S00]  /*0220*/  NOP ;  /* 0x0000000000007918 */ /* 0x000fc00000000000 */
[----:B------:R-:W-:-:S00]  /*0230*/  NOP ;  /* 0x0000000000007918 */ /* 0x000fc00000000000 */
[----:B------:R-:W-:-:S00]  /*0240*/  NOP ;  /* 0x0000000000007918 */ /* 0x000fc00000000000 */
[----:B------:R-:W-:-:S00]  /*0250*/  NOP ;  /* 0x0000000000007918 */ /* 0x000fc00000000000 */
[----:B------:R-:W-:-:S00]  /*0260*/  NOP ;  /* 0x0000000000007918 */ /* 0x000fc00000000000 */
[----:B------:R-:W-:-:S00]  /*0270*/  NOP ;  /* 0x0000000000007918 */ /* 0x000fc00000000000 */
.L_x_1:


//--------------------- .nv.constant0.triton_poi_fused__native_batch_norm_legit_no_training_add_mul_sigmoid_22 --------------------------
	.section	.nv.constant0.triton_poi_fused__native_batch_norm_legit_no_training_add_mul_sigmoid_22,"a",@progbits
	.sectionflags	@""
	.align	4
.nv.constant0.triton_poi_fused__native_batch_norm_legit_no_training_add_mul_sigmoid_22:
	.zero		556
